//
// Generated by NVIDIA NVVM Compiler
//
// Compiler Build ID: CL-36424714
// Cuda compilation tools, release 13.0, V13.0.88
// Based on NVVM 20.0.0
//

.version 9.0
.target sm_100
.address_size 64

	// .globl	_Z13matmul_kernelPKdS0_Pdi

.visible .entry _Z13matmul_kernelPKdS0_Pdi(
	.param .u64 .ptr .align 1 _Z13matmul_kernelPKdS0_Pdi_param_0,
	.param .u64 .ptr .align 1 _Z13matmul_kernelPKdS0_Pdi_param_1,
	.param .u64 .ptr .align 1 _Z13matmul_kernelPKdS0_Pdi_param_2,
	.param .u32 _Z13matmul_kernelPKdS0_Pdi_param_3
)
{
	.reg .pred 	%p<10>;
	.reg .b32 	%r<41>;
	.reg .b64 	%rd<67>;
	.reg .b64 	%fd<67>;

	ld.param.u64 	%rd14, [_Z13matmul_kernelPKdS0_Pdi_param_0];
	ld.param.u64 	%rd15, [_Z13matmul_kernelPKdS0_Pdi_param_1];
	ld.param.u32 	%r17, [_Z13matmul_kernelPKdS0_Pdi_param_3];
	cvta.to.global.u64 	%rd1, %rd15;
	cvta.to.global.u64 	%rd2, %rd14;
	mov.u32 	%r18, %ctaid.y;
	mov.u32 	%r19, %ntid.y;
	mov.u32 	%r20, %tid.y;
	mad.lo.s32 	%r1, %r18, %r19, %r20;
	mov.u32 	%r21, %ctaid.x;
	mov.u32 	%r22, %ntid.x;
	mov.u32 	%r23, %tid.x;
	mad.lo.s32 	%r2, %r21, %r22, %r23;
	max.s32 	%r24, %r1, %r2;
	setp.ge.s32 	%p1, %r24, %r17;
	@%p1 bra 	$L__BB0_13;
	mul.lo.s32 	%r3, %r17, %r1;
	and.b32  	%r4, %r17, 7;
	setp.lt.u32 	%p2, %r17, 8;
	mov.f64 	%fd66, 0d0000000000000000;
	mov.b32 	%r39, 0;
	@%p2 bra 	$L__BB0_4;
	and.b32  	%r26, %r17, 2147483640;
	neg.s32 	%r37, %r26;
	mul.wide.s32 	%rd16, %r17, 8;
	add.s64 	%rd3, %rd1, %rd16;
	mul.wide.s32 	%rd17, %r17, 16;
	add.s64 	%rd4, %rd1, %rd17;
	mul.wide.s32 	%rd18, %r17, 24;
	add.s64 	%rd5, %rd1, %rd18;
	mul.wide.s32 	%rd19, %r17, 32;
	add.s64 	%rd6, %rd1, %rd19;
	mul.wide.s32 	%rd20, %r17, 40;
	add.s64 	%rd7, %rd1, %rd20;
	mul.wide.s32 	%rd21, %r17, 48;
	add.s64 	%rd8, %rd1, %rd21;
	mul.wide.s32 	%rd22, %r17, 56;
	add.s64 	%rd9, %rd1, %rd22;
	mul.wide.u32 	%rd23, %r3, 8;
	add.s64 	%rd24, %rd23, %rd2;
	add.s64 	%rd66, %rd24, 32;
	mov.f64 	%fd66, 0d0000000000000000;
	mov.u32 	%r36, %r2;
$L__BB0_3:
	.pragma "nounroll";
	and.b32  	%r39, %r17, 2147483640;
	mul.wide.s32 	%rd25, %r36, 8;
	add.s64 	%rd26, %rd3, %rd25;
	add.s64 	%rd27, %rd4, %rd25;
	add.s64 	%rd28, %rd5, %rd25;
	add.s64 	%rd29, %rd6, %rd25;
	add.s64 	%rd30, %rd7, %rd25;
	add.s64 	%rd31, %rd8, %rd25;
	add.s64 	%rd32, %rd9, %rd25;
	add.s64 	%rd33, %rd1, %rd25;
	ld.global.f64 	%fd16, [%rd66+-32];
	ld.global.f64 	%fd17, [%rd33];
	fma.rn.f64 	%fd18, %fd16, %fd17, %fd66;
	ld.global.f64 	%fd19, [%rd66+-24];
	ld.global.f64 	%fd20, [%rd26];
	fma.rn.f64 	%fd21, %fd19, %fd20, %fd18;
	ld.global.f64 	%fd22, [%rd66+-16];
	ld.global.f64 	%fd23, [%rd27];
	fma.rn.f64 	%fd24, %fd22, %fd23, %fd21;
	ld.global.f64 	%fd25, [%rd66+-8];
	ld.global.f64 	%fd26, [%rd28];
	fma.rn.f64 	%fd27, %fd25, %fd26, %fd24;
	ld.global.f64 	%fd28, [%rd66];
	ld.global.f64 	%fd29, [%rd29];
	fma.rn.f64 	%fd30, %fd28, %fd29, %fd27;
	ld.global.f64 	%fd31, [%rd66+8];
	ld.global.f64 	%fd32, [%rd30];
	fma.rn.f64 	%fd33, %fd31, %fd32, %fd30;
	ld.global.f64 	%fd34, [%rd66+16];
	ld.global.f64 	%fd35, [%rd31];
	fma.rn.f64 	%fd36, %fd34, %fd35, %fd33;
	ld.global.f64 	%fd37, [%rd66+24];
	ld.global.f64 	%fd38, [%rd32];
	fma.rn.f64 	%fd66, %fd37, %fd38, %fd36;
	add.s32 	%r37, %r37, 8;
	shl.b32 	%r27, %r17, 3;
	add.s32 	%r36, %r36, %r27;
	add.s64 	%rd66, %rd66, 64;
	setp.ne.s32 	%p3, %r37, 0;
	@%p3 bra 	$L__BB0_3;
$L__BB0_4:
	setp.eq.s32 	%p4, %r4, 0;
	@%p4 bra 	$L__BB0_12;
	and.b32  	%r12, %r17, 3;
	setp.lt.u32 	%p5, %r4, 4;
	@%p5 bra 	$L__BB0_7;
	add.s32 	%r28, %r39, %r3;
	mul.wide.u32 	%rd34, %r28, 8;
	add.s64 	%rd35, %rd2, %rd34;
	ld.global.f64 	%fd40, [%rd35];
	mad.lo.s32 	%r29, %r39, %r17, %r2;
	mul.wide.s32 	%rd36, %r29, 8;
	add.s64 	%rd37, %rd1, %rd36;
	ld.global.f64 	%fd41, [%rd37];
	fma.rn.f64 	%fd42, %fd40, %fd41, %fd66;
	cvt.u64.u32 	%rd38, %r3;
	cvt.u64.u32 	%rd39, %r39;
	add.s64 	%rd40, %rd39, %rd38;
	shl.b64 	%rd41, %rd40, 3;
	add.s64 	%rd42, %rd2, %rd41;
	ld.global.f64 	%fd43, [%rd42+8];
	mul.wide.s32 	%rd43, %r17, 8;
	add.s64 	%rd44, %rd37, %rd43;
	ld.global.f64 	%fd44, [%rd44];
	fma.rn.f64 	%fd45, %fd43, %fd44, %fd42;
	ld.global.f64 	%fd46, [%rd42+16];
	add.s64 	%rd45, %rd44, %rd43;
	ld.global.f64 	%fd47, [%rd45];
	fma.rn.f64 	%fd48, %fd46, %fd47, %fd45;
	ld.global.f64 	%fd49, [%rd42+24];
	add.s64 	%rd46, %rd45, %rd43;
	ld.global.f64 	%fd50, [%rd46];
	fma.rn.f64 	%fd66, %fd49, %fd50, %fd48;
	add.s32 	%r39, %r39, 4;
$L__BB0_7:
	setp.eq.s32 	%p6, %r12, 0;
	@%p6 bra 	$L__BB0_12;
	setp.eq.s32 	%p7, %r12, 1;
	@%p7 bra 	$L__BB0_10;
	add.s32 	%r30, %r39, %r3;
	mul.wide.u32 	%rd47, %r30, 8;
	add.s64 	%rd48, %rd2, %rd47;
	ld.global.f64 	%fd52, [%rd48];
	mad.lo.s32 	%r31, %r39, %r17, %r2;
	mul.wide.s32 	%rd49, %r31, 8;
	add.s64 	%rd50, %rd1, %rd49;
	ld.global.f64 	%fd53, [%rd50];
	fma.rn.f64 	%fd54, %fd52, %fd53, %fd66;
	cvt.u64.u32 	%rd51, %r3;
	cvt.u64.u32 	%rd52, %r39;
	add.s64 	%rd53, %rd52, %rd51;
	shl.b64 	%rd54, %rd53, 3;
	add.s64 	%rd55, %rd2, %rd54;
	ld.global.f64 	%fd55, [%rd55+8];
	mul.wide.s32 	%rd56, %r17, 8;
	add.s64 	%rd57, %rd50, %rd56;
	ld.global.f64 	%fd56, [%rd57];
	fma.rn.f64 	%fd66, %fd55, %fd56, %fd54;
	add.s32 	%r39, %r39, 2;
$L__BB0_10:
	and.b32  	%r32, %r17, 1;
	setp.eq.b32 	%p8, %r32, 1;
	not.pred 	%p9, %p8;
	@%p9 bra 	$L__BB0_12;
	add.s32 	%r33, %r39, %r3;
	mul.wide.u32 	%rd58, %r33, 8;
	add.s64 	%rd59, %rd2, %rd58;
	ld.global.f64 	%fd57, [%rd59];
	mad.lo.s32 	%r34, %r39, %r17, %r2;
	mul.wide.s32 	%rd60, %r34, 8;
	add.s64 	%rd61, %rd1, %rd60;
	ld.global.f64 	%fd58, [%rd61];
	fma.rn.f64 	%fd66, %fd57, %fd58, %fd66;
$L__BB0_12:
	ld.param.u64 	%rd65, [_Z13matmul_kernelPKdS0_Pdi_param_2];
	add.s32 	%r35, %r3, %r2;
	cvta.to.global.u64 	%rd62, %rd65;
	mul.wide.s32 	%rd63, %r35, 8;
	add.s64 	%rd64, %rd62, %rd63;
	st.global.f64 	[%rd64], %fd66;
$L__BB0_13:
	ret;

}


// ===== COMPILED SASS (sm_100) =====

	.target	sm_100

	.elftype	@"ET_EXEC"


//--------------------- .note.nv.tkinfo           --------------------------
	.section	.note.nv.tkinfo,"",@"SHT_NOTE"
	.sectionflags	@"SHF_NOTE_NV_TKINFO"
	.tkinfo
        /*0018*/ 	.word	0x00000002
        /*0030*/ 	.string	""
        /*0030*/ 	.string	"ptxas"
        /*0030*/ 	.string	"Cuda compilation tools, release 13.0, V13.0.88"
        /*0030*/ 	.string	"Build cuda_13.0.r13.0/compiler.36424714_0"
        /*0030*/ 	.string	"-arch sm_100 -m 64 "



//--------------------- .note.nv.cuinfo           --------------------------
	.section	.note.nv.cuinfo,"",@"SHT_NOTE"
	.sectionflags	@"SHF_NOTE_NV_CUINFO"
        /*0018*/ 	.short	0x0002
        /*001a*/ 	.short	0x0064
        /*001c*/ 	.short	0x0082
	.zero		2


//--------------------- .nv.info                  --------------------------
	.section	.nv.info,"",@"SHT_CUDA_INFO"
	.align	4


	//----- nvinfo : EIATTR_REGCOUNT
	.align		4
        /*0000*/ 	.byte	0x04, 0x2f
        /*0002*/ 	.short	(.L_1 - .L_0)
	.align		4
.L_0:
        /*0004*/ 	.word	index@(_Z13matmul_kernelPKdS0_Pdi)
        /*0008*/ 	.word	0x0000001e


	//----- nvinfo : EIATTR_FRAME_SIZE
	.align		4
.L_1:
        /*000c*/ 	.byte	0x04, 0x11
        /*000e*/ 	.short	(.L_3 - .L_2)
	.align		4
.L_2:
        /*0010*/ 	.word	index@(_Z13matmul_kernelPKdS0_Pdi)
        /*0014*/ 	.word	0x00000000


	//----- nvinfo : EIATTR_MIN_STACK_SIZE
	.align		4
.L_3:
        /*0018*/ 	.byte	0x04, 0x12
        /*001a*/ 	.short	(.L_5 - .L_4)
	.align		4
.L_4:
        /*001c*/ 	.word	index@(_Z13matmul_kernelPKdS0_Pdi)
        /*0020*/ 	.word	0x00000000
.L_5:


//--------------------- .nv.compat                --------------------------
	.section	.nv.compat,"",@"SHT_CUDA_COMPAT_INFO"
	.align	4
        /*0000*/ 	.byte	0x02, 0x09, 0x00, 0x00, 0x02, 0x02, 0x01, 0x00, 0x02, 0x05, 0x05, 0x00, 0x03, 0x07, 0x01, 0x01
        /*0010*/ 	.byte	0x02, 0x03, 0x00, 0x00, 0x02, 0x06, 0x01, 0x00, 0x04, 0x0b, 0x08, 0x00, 0x01, 0x00, 0x00, 0x00
        /*0020*/ 	.byte	0x00, 0x00, 0x00, 0x00


//--------------------- .nv.info._Z13matmul_kernelPKdS0_Pdi --------------------------
	.section	.nv.info._Z13matmul_kernelPKdS0_Pdi,"",@"SHT_CUDA_INFO"
	.sectionflags	@""
	.align	4


	//----- nvinfo : EIATTR_CUDA_API_VERSION
	.align		4
        /*0000*/ 	.byte	0x04, 0x37
        /*0002*/ 	.short	(.L_7 - .L_6)
.L_6:
        /*0004*/ 	.word	0x00000082


	//----- nvinfo : EIATTR_KPARAM_INFO
	.align		4
.L_7:
        /*0008*/ 	.byte	0x04, 0x17
        /*000a*/ 	.short	(.L_9 - .L_8)
.L_8:
        /*000c*/ 	.word	0x00000000
        /*0010*/ 	.short	0x0003
        /*0012*/ 	.short	0x0018
        /*0014*/ 	.byte	0x00, 0xf0, 0x11, 0x00


	//----- nvinfo : EIATTR_KPARAM_INFO
	.align		4
.L_9:
        /*0018*/ 	.byte	0x04, 0x17
        /*001a*/ 	.short	(.L_11 - .L_10)
.L_10:
        /*001c*/ 	.word	0x00000000
        /*0020*/ 	.short	0x0002
        /*0022*/ 	.short	0x0010
        /*0024*/ 	.byte	0x00, 0xf5, 0x21, 0x00


	//----- nvinfo : EIATTR_KPARAM_INFO
	.align		4
.L_11:
        /*0028*/ 	.byte	0x04, 0x17
        /*002a*/ 	.short	(.L_13 - .L_12)
.L_12:
        /*002c*/ 	.word	0x00000000
        /*0030*/ 	.short	0x0001
        /*0032*/ 	.short	0x0008
        /*0034*/ 	.byte	0x00, 0xf5, 0x21, 0x00


	//----- nvinfo : EIATTR_KPARAM_INFO
	.align		4
.L_13:
        /*0038*/ 	.byte	0x04, 0x17
        /*003a*/ 	.short	(.L_15 - .L_14)
.L_14:
        /*003c*/ 	.word	0x00000000
        /*0040*/ 	.short	0x0000
        /*0042*/ 	.short	0x0000
        /*0044*/ 	.byte	0x00, 0xf5, 0x21, 0x00


	//----- nvinfo : EIATTR_SPARSE_MMA_MASK
	.align		4
.L_15:
        /*0048*/ 	.byte	0x03, 0x50
        /*004a*/ 	.short	0x0000


	//----- nvinfo : EIATTR_MAXREG_COUNT
	.align		4
        /*004c*/ 	.byte	0x03, 0x1b
        /*004e*/ 	.short	0x00ff


	//----- nvinfo : EIATTR_MERCURY_ISA_VERSION
	.align		4
        /*0050*/ 	.byte	0x03, 0x5f
        /*0052*/ 	.short	0x0101


	//----- nvinfo : EIATTR_VRC_CTA_INIT_COUNT
	.align		4
        /*0054*/ 	.byte	0x02, 0x4a
	.zero		1
	.zero		1


	//----- nvinfo : EIATTR_EXIT_INSTR_OFFSETS
	.align		4
        /*0058*/ 	.byte	0x04, 0x1c
        /*005a*/ 	.short	(.L_17 - .L_16)


	//   ....[0]....
.L_16:
        /*005c*/ 	.word	0x000000c0


	//   ....[1]....
        /*0060*/ 	.word	0x00000ad0


	//----- nvinfo : EIATTR_CBANK_PARAM_SIZE
	.align		4
.L_17:
        /*0064*/ 	.byte	0x03, 0x19
        /*0066*/ 	.short	0x001c


	//----- nvinfo : EIATTR_PARAM_CBANK
	.align		4
        /*0068*/ 	.byte	0x04, 0x0a
        /*006a*/ 	.short	(.L_19 - .L_18)
	.align		4
.L_18:
        /*006c*/ 	.word	index@(.nv.constant0._Z13matmul_kernelPKdS0_Pdi)
        /*0070*/ 	.short	0x0380
        /*0072*/ 	.short	0x001c


	//----- nvinfo : EIATTR_SW_WAR
	.align		4
.L_19:
        /*0074*/ 	.byte	0x04, 0x36
        /*0076*/ 	.short	(.L_21 - .L_20)
.L_20:
        /*0078*/ 	.word	0x00000008
.L_21:


//--------------------- .nv.callgraph             --------------------------
	.section	.nv.callgraph,"",@"SHT_CUDA_CALLGRAPH"
	.align	4
	.sectionentsize	8
	.align		4
        /*0000*/ 	.word	0x00000000
	.align		4
        /*0004*/ 	.word	0xffffffff
	.align		4
        /*0008*/ 	.word	0x00000000
	.align		4
        /*000c*/ 	.word	0xfffffffe
	.align		4
        /*0010*/ 	.word	0x00000000
	.align		4
        /*0014*/ 	.word	0xfffffffd
	.align		4
        /*0018*/ 	.word	0x00000000
	.align		4
        /*001c*/ 	.word	0xfffffffc


//--------------------- .text._Z13matmul_kernelPKdS0_Pdi --------------------------
	.section	.text._Z13matmul_kernelPKdS0_Pdi,"ax",@progbits
	.align	128
        .global         _Z13matmul_kernelPKdS0_Pdi
        .type           _Z13matmul_kernelPKdS0_Pdi,@function
        .size           _Z13matmul_kernelPKdS0_Pdi,(.L_x_5 - _Z13matmul_kernelPKdS0_Pdi)
        .other          _Z13matmul_kernelPKdS0_Pdi,@"STO_CUDA_ENTRY STV_DEFAULT"
_Z13matmul_kernelPKdS0_Pdi:
.text._Z13matmul_kernelPKdS0_Pdi:
[----:B------:R-:W-:Y:S01]  /*0000*/  LDC R1, c[0x0][0x37c] ;  /* 0x0000df00ff017b82 */ /* 0x000fe20000000800 */
[----:B------:R-:W0:Y:S07]  /*0010*/  S2R R0, SR_TID.Y ;  /* 0x0000000000007919 */ /* 0x000e2e0000002200 */
[----:B------:R-:W0:Y:S01]  /*0020*/  S2UR UR4, SR_CTAID.Y ;  /* 0x00000000000479c3 */ /* 0x000e220000002600 */
[----:B------:R-:W1:Y:S01]  /*0030*/  LDCU UR18, c[0x0][0x398] ;  /* 0x00007300ff1277ac */ /* 0x000e620008000800 */
[----:B------:R-:W2:Y:S06]  /*0040*/  S2R R3, SR_TID.X ;  /* 0x0000000000037919 */ /* 0x000eac0000002100 */
[----:B------:R-:W0:Y:S08]  /*0050*/  LDC R21, c[0x0][0x364] ;  /* 0x0000d900ff157b82 */ /* 0x000e300000000800 */
[----:B------:R-:W2:Y:S08]  /*0060*/  S2UR UR5, SR_CTAID.X ;  /* 0x00000000000579c3 */ /* 0x000eb00000002500 */
[----:B------:R-:W2:Y:S01]  /*0070*/  LDC R2, c[0x0][0x360] ;  /* 0x0000d800ff027b82 */ /* 0x000ea20000000800 */
[----:B0-----:R-:W-:-:S02]  /*0080*/  IMAD R21, R21, UR4, R0 ;  /* 0x0000000415157c24 */ /* 0x001fc4000f8e0200 */
[----:B--2---:R-:W-:-:S05]  /*0090*/  IMAD R0, R2, UR5, R3 ;  /* 0x0000000502007c24 */ /* 0x004fca000f8e0203 */
[----:B------:R-:W-:-:S04]  /*00a0*/  VIMNMX R2, PT, PT, R21, R0, !PT ;  /* 0x0000000015027248 */ /* 0x000fc80007fe0100 */
[----:B-1----:R-:W-:-:S13]  /*00b0*/  ISETP.GE.AND P0, PT, R2, UR18, PT ;  /* 0x0000001202007c0c */ /* 0x002fda000bf06270 */
[----:B------:R-:W-:Y:S05]  /*00c0*/  @P0 EXIT ;  /* 0x000000000000094d */ /* 0x000fea0003800000 */
[----:B------:R-:W-:Y:S02]  /*00d0*/  UISETP.GE.U32.AND UP0, UPT, UR18, 0x8, UPT ;  /* 0x000000081200788c */ /* 0x000fe4000bf06070 */
[----:B------:R-:W-:Y:S01]  /*00e0*/  IMAD R21, R21, UR18, RZ ;  /* 0x0000001215157c24 */ /* 0x000fe2000f8e02ff */
[----:B------:R-:W-:Y:S01]  /*00f0*/  CS2R R12, SRZ ;  /* 0x00000000000c7805 */ /* 0x000fe2000001ff00 */
[----:B------:R-:W0:Y:S01]  /*0100*/  LDCU.64 UR16, c[0x0][0x358] ;  /* 0x00006b00ff1077ac */ /* 0x000e220008000a00 */
[----:B------:R-:W-:-:S04]  /*0110*/  UMOV UR4, URZ ;  /* 0x000000ff00047c82 */ /* 0x000fc80008000000 */
[----:B------:R-:W-:Y:S05]  /*0120*/  BRA.U !UP0, `(.L_x_0) ;  /* 0x0000000508147547 */ /* 0x000fea000b800000 */
[----:B------:R-:W1:Y:S01]  /*0130*/  LDCU.128 UR20, c[0x0][0x380] ;  /* 0x00007000ff1477ac */ /* 0x000e620008000c00 */
[----:B------:R-:W-:Y:S01]  /*0140*/  IMAD.MOV.U32 R20, RZ, RZ, R0 ;  /* 0x000000ffff147224 */ /* 0x000fe200078e0000 */
[----:B------:R-:W-:Y:S01]  /*0150*/  CS2R R12, SRZ ;  /* 0x00000000000c7805 */ /* 0x000fe2000001ff00 */
[----:B------:R-:W-:-:S04]  /*0160*/  ULOP3.LUT UR4, UR18, 0x7ffffff8, URZ, 0xc0, !UPT ;  /* 0x7ffffff812047892 */ /* 0x000fc8000f8ec0ff */
[----:B------:R-:W-:Y:S01]  /*0170*/  UIADD3 UR4, UPT, UPT, -UR4, URZ, URZ ;  /* 0x000000ff04047290 */ /* 0x000fe2000fffe1ff */
[----:B-1----:R-:W-:Y:S01]  /*0180*/  MOV R2, UR20 ;  /* 0x0000001400027c02 */ /* 0x002fe20008000f00 */
[----:B------:R-:W-:Y:S01]  /*0190*/  IMAD.U32 R3, RZ, RZ, UR21 ;  /* 0x00000015ff037e24 */ /* 0x000fe2000f8e00ff */
[----:B------:R-:W-:Y:S02]  /*01a0*/  UIMAD.WIDE UR6, UR18, 0x18, UR22 ;  /* 0x00000018120678a5 */ /* 0x000fe4000f8e0216 */
[----:B------:R-:W-:Y:S01]  /*01b0*/  UIMAD.WIDE UR8, UR18, 0x20, UR22 ;  /* 0x00000020120878a5 */ /* 0x000fe2000f8e0216 */
[----:B------:R-:W-:Y:S01]  /*01c0*/  IMAD.WIDE.U32 R2, R21, 0x8, R2 ;  /* 0x0000000815027825 */ /* 0x000fe200078e0002 */
[----:B------:R-:W-:Y:S02]  /*01d0*/  UIMAD.WIDE UR10, UR18, 0x28, UR22 ;  /* 0x00000028120a78a5 */ /* 0x000fe4000f8e0216 */
[----:B------:R-:W-:Y:S01]  /*01e0*/  UIMAD.WIDE UR12, UR18, 0x30, UR22 ;  /* 0x00000030120c78a5 */ /* 0x000fe2000f8e0216 */
[----:B------:R-:W-:Y:S01]  /*01f0*/  IADD3 R8, P0, PT, R2, 0x20, RZ ;  /* 0x0000002002087810 */ /* 0x000fe20007f1e0ff */
[----:B------:R-:W-:-:S03]  /*0200*/  UIMAD.WIDE UR14, UR18, 0x38, UR22 ;  /* 0x00000038120e78a5 */ /* 0x000fc6000f8e0216 */
[----:B------:R-:W-:-:S09]  /*0210*/  IADD3.X R9, PT, PT, RZ, R3, RZ, P0, !PT ;  /* 0x00000003ff097210 */ /* 0x000fd200007fe4ff */
.L_x_1:
[----:B------:R-:W-:Y:S01]  /*0220*/  HFMA2 R23, -RZ, RZ, 0, 4.76837158203125e-07 ;  /* 0x00000008ff177431 */ /* 0x000fe200000001ff */
[----:B------:R-:W-:Y:S01]  /*0230*/  UIMAD.WIDE UR24, UR18, 0x8, UR22 ;  /* 0x00000008121878a5 */ /* 0x000fe2000f8e0216 */
[----:B------:R-:W-:Y:S01]  /*0240*/  IMAD.MOV.U32 R2, RZ, RZ, R8 ;  /* 0x000000ffff027224 */ /* 0x000fe200078e0008 */
[----:B------:R-:W-:Y:S01]  /*0250*/  MOV R3, R9 ;  /* 0x0000000900037202 */ /* 0x000fe20000000f00 */
[----:B------:R-:W-:-:S03]  /*0260*/  UIMAD.WIDE UR20, UR18, 0x10, UR22 ;  /* 0x00000010121478a5 */ /* 0x000fc6000f8e0216 */
[----:B------:R-:W-:Y:S01]  /*0270*/  MOV R19, UR25 ;  /* 0x0000001900137c02 */ /* 0x000fe20008000f00 */
[----:B------:R-:W-:Y:S01]  /*0280*/  IMAD.U32 R18, RZ, RZ, UR24 ;  /* 0x00000018ff127e24 */ /* 0x000fe2000f8e00ff */
[----:B0-----:R-:W2:Y:S01]  /*0290*/  LDG.E.64 R24, desc[UR16][R2.64+-0x20] ;  /* 0xffffe01002187981 */ /* 0x001ea2000c1e1b00 */
[C---:B------:R-:W-:Y:S01]  /*02a0*/  IMAD.WIDE R22, R20.reuse, R23, UR22 ;  /* 0x0000001614167e25 */ /* 0x040fe2000f8e0217 */
[----:B------:R-:W-:Y:S02]  /*02b0*/  MOV R16, UR20 ;  /* 0x0000001400107c02 */ /* 0x000fe40008000f00 */
[----:B------:R-:W3:Y:S01]  /*02c0*/  LDG.E.64 R10, desc[UR16][R2.64+-0x18] ;  /* 0xffffe810020a7981 */ /* 0x000ee2000c1e1b00 */
[----:B------:R-:W-:-:S03]  /*02d0*/  IMAD.WIDE R18, R20, 0x8, R18 ;  /* 0x0000000814127825 */ /* 0x000fc600078e0212 */
[----:B------:R-:W2:Y:S01]  /*02e0*/  LDG.E.64 R22, desc[UR16][R22.64] ;  /* 0x0000001016167981 */ /* 0x000ea2000c1e1b00 */
[----:B------:R-:W-:-:S03]  /*02f0*/  IMAD.U32 R17, RZ, RZ, UR21 ;  /* 0x00000015ff117e24 */ /* 0x000fc6000f8e00ff */
[----:B------:R-:W3:Y:S01]  /*0300*/  LDG.E.64 R18, desc[UR16][R18.64] ;  /* 0x0000001012127981 */ /* 0x000ee2000c1e1b00 */
[----:B------:R-:W-:-:S04]  /*0310*/  IMAD.WIDE R16, R20, 0x8, R16 ;  /* 0x0000000814107825 */ /* 0x000fc800078e0210 */
[----:B------:R-:W-:Y:S01]  /*0320*/  HFMA2 R9, -RZ, RZ, 0, 4.76837158203125e-07 ;  /* 0x00000008ff097431 */ /* 0x000fe200000001ff */
[----:B------:R-:W4:Y:S04]  /*0330*/  LDG.E.64 R14, desc[UR16][R2.64+-0x10] ;  /* 0xfffff010020e7981 */ /* 0x000f28000c1e1b00 */
[----:B------:R-:W4:Y:S01]  /*0340*/  LDG.E.64 R16, desc[UR16][R16.64] ;  /* 0x0000001010107981 */ /* 0x000f22000c1e1b00 */
[----:B------:R-:W-:-:S03]  /*0350*/  IMAD.WIDE R8, R20, R9, UR6 ;  /* 0x0000000614087e25 */ /* 0x000fc6000f8e0209 */
[----:B------:R-:W5:Y:S04]  /*0360*/  LDG.E.64 R6, desc[UR16][R2.64+-0x8] ;  /* 0xfffff81002067981 */ /* 0x000f68000c1e1b00 */
[----:B------:R-:W5:Y:S01]  /*0370*/  LDG.E.64 R8, desc[UR16][R8.64] ;  /* 0x0000001008087981 */ /* 0x000f62000c1e1b00 */
[----:B------:R-:W-:-:S05]  /*0380*/  MOV R5, 0x8 ;  /* 0x0000000800057802 */ /* 0x000fca0000000f00 */
[----:B------:R-:W-:-:S06]  /*0390*/  IMAD.WIDE R4, R20, R5, UR8 ;  /* 0x0000000814047e25 */ /* 0x000fcc000f8e0205 */
[----:B------:R-:W5:Y:S01]  /*03a0*/  LDG.E.64 R4, desc[UR16][R4.64] ;  /* 0x0000001004047981 */ /* 0x000f62000c1e1b00 */
[----:B--2---:R-:W-:Y:S01]  /*03b0*/  DFMA R24, R24, R22, R12 ;  /* 0x000000161818722b */ /* 0x004fe2000000000c */
[----:B------:R-:W-:Y:S02]  /*03c0*/  IMAD.MOV.U32 R23, RZ, RZ, 0x8 ;  /* 0x00000008ff177424 */ /* 0x000fe400078e00ff */
[----:B------:R-:W2:Y:S02]  /*03d0*/  LDG.E.64 R12, desc[UR16][R2.64] ;  /* 0x00000010020c7981 */ /* 0x000ea4000c1e1b00 */
[----:B------:R-:W-:-:S03]  /*03e0*/  IMAD.WIDE R22, R20, R23, UR10 ;  /* 0x0000000a14167e25 */ /* 0x000fc6000f8e0217 */
[----:B---3--:R-:W-:Y:S01]  /*03f0*/  DFMA R18, R10, R18, R24 ;  /* 0x000000120a12722b */ /* 0x008fe20000000018 */
[----:B------:R-:W-:Y:S01]  /*0400*/  MOV R25, 0x8 ;  /* 0x0000000800197802 */ /* 0x000fe20000000f00 */
[----:B------:R-:W3:Y:S04]  /*0410*/  LDG.E.64 R10, desc[UR16][R2.64+0x8] ;  /* 0x00000810020a7981 */ /* 0x000ee8000c1e1b00 */
[----:B------:R-:W3:Y:S01]  /*0420*/  LDG.E.64 R22, desc[UR16][R22.64] ;  /* 0x0000001016167981 */ /* 0x000ee2000c1e1b00 */
[C---:B------:R-:W-:Y:S01]  /*0430*/  IMAD.WIDE R24, R20.reuse, R25, UR12 ;  /* 0x0000000c14187e25 */ /* 0x040fe2000f8e0219 */
[----:B----4-:R-:W-:Y:S01]  /*0440*/  DFMA R16, R14, R16, R18 ;  /* 0x000000100e10722b */ /* 0x010fe20000000012 */
[----:B------:R-:W-:Y:S01]  /*0450*/  MOV R19, 0x8 ;  /* 0x0000000800137802 */ /* 0x000fe20000000f00 */
[----:B------:R-:W4:Y:S04]  /*0460*/  LDG.E.64 R14, desc[UR16][R2.64+0x10] ;  /* 0x00001010020e7981 */ /* 0x000f28000c1e1b00 */
[----:B------:R-:W4:Y:S01]  /*0470*/  LDG.E.64 R24, desc[UR16][R24.64] ;  /* 0x0000001018187981 */ /* 0x000f22000c1e1b00 */
[----:B------:R-:W-:Y:S01]  /*0480*/  IMAD.WIDE R18, R20, R19, UR14 ;  /* 0x0000000e14127e25 */ /* 0x000fe2000f8e0213 */
[----:B-----5:R-:W-:-:S02]  /*0490*/  DFMA R8, R6, R8, R16 ;  /* 0x000000080608722b */ /* 0x020fc40000000010 */
[----:B------:R-:W5:Y:S04]  /*04a0*/  LDG.E.64 R6, desc[UR16][R2.64+0x18] ;  /* 0x0000181002067981 */ /* 0x000f68000c1e1b00 */
[----:B------:R-:W5:Y:S01]  /*04b0*/  LDG.E.64 R18, desc[UR16][R18.64] ;  /* 0x0000001012127981 */ /* 0x000f62000c1e1b00 */
[----:B------:R-:W-:-:S04]  /*04c0*/  UIADD3 UR4, UPT, UPT, UR4, 0x8, URZ ;  /* 0x0000000804047890 */ /* 0x000fc8000fffe0ff */
[----:B------:R-:W-:Y:S01]  /*04d0*/  UISETP.NE.AND UP0, UPT, UR4, URZ, UPT ;  /* 0x000000ff0400728c */ /* 0x000fe2000bf05270 */
[----:B--2---:R-:W-:-:S08]  /*04e0*/  DFMA R4, R12, R4, R8 ;  /* 0x000000040c04722b */ /* 0x004fd00000000008 */
[----:B---3--:R-:W-:-:S08]  /*04f0*/  DFMA R4, R10, R22, R4 ;  /* 0x000000160a04722b */ /* 0x008fd00000000004 */
[----:B----4-:R-:W-:Y:S01]  /*0500*/  DFMA R4, R14, R24, R4 ;  /* 0x000000180e04722b */ /* 0x010fe20000000004 */
[----:B------:R-:W-:-:S07]  /*0510*/  IADD3 R8, P0, PT, R2, 0x40, RZ ;  /* 0x0000004002087810 */ /* 0x000fce0007f1e0ff */
[----:B-----5:R-:W-:Y:S01]  /*0520*/  DFMA R12, R6, R18, R4 ;  /* 0x00000012060c722b */ /* 0x020fe20000000004 */
[----:B------:R-:W-:Y:S01]  /*0530*/  IMAD.U32 R5, RZ, RZ, UR18 ;  /* 0x00000012ff057e24 */ /* 0x000fe2000f8e00ff */
[----:B------:R-:W-:-:S04]  /*0540*/  IADD3.X R9, PT, PT, RZ, R3, RZ, P0, !PT ;  /* 0x00000003ff097210 */ /* 0x000fc800007fe4ff */
[----:B------:R-:W-:Y:S01]  /*0550*/  LEA R20, R5, R20, 0x3 ;  /* 0x0000001405147211 */ /* 0x000fe200078e18ff */
[----:B------:R-:W-:Y:S06]  /*0560*/  BRA.U UP0, `(.L_x_1) ;  /* 0xfffffffd002c7547 */ /* 0x000fec000b83ffff */
[----:B------:R-:W-:-:S12]  /*0570*/  ULOP3.LUT UR4, UR18, 0x7ffffff8, URZ, 0xc0, !UPT ;  /* 0x7ffffff812047892 */ /* 0x000fd8000f8ec0ff */
.L_x_0:
[----:B------:R-:W-:-:S04]  /*0580*/  ULOP3.LUT UR6, UR18, 0x7, URZ, 0xc0, !UPT ;  /* 0x0000000712067892 */ /* 0x000fc8000f8ec0ff */
[----:B------:R-:W-:-:S09]  /*0590*/  UISETP.NE.AND UP0, UPT, UR6, URZ, UPT ;  /* 0x000000ff0600728c */ /* 0x000fd2000bf05270 */
[----:B------:R-:W-:Y:S05]  /*05a0*/  BRA.U !UP0, `(.L_x_2) ;  /* 0x0000000508387547 */ /* 0x000fea000b800000 */
[----:B------:R-:W-:Y:S02]  /*05b0*/  UISETP.GE.U32.AND UP0, UPT, UR6, 0x4, UPT ;  /* 0x000000040600788c */ /* 0x000fe4000bf06070 */
[----:B------:R-:W-:-:S04]  /*05c0*/  ULOP3.LUT UR5, UR18, 0x3, URZ, 0xc0, !UPT ;  /* 0x0000000312057892 */ /* 0x000fc8000f8ec0ff */
[----:B------:R-:W-:-:S03]  /*05d0*/  UISETP.NE.AND UP1, UPT, UR5, URZ, UPT ;  /* 0x000000ff0500728c */ /* 0x000fc6000bf25270 */
[----:B------:R-:W-:Y:S08]  /*05e0*/  BRA.U !UP0, `(.L_x_3) ;  /* 0x00000001087c7547 */ /* 0x000ff0000b800000 */
[----:B------:R-:W1:Y:S01]  /*05f0*/  LDC.64 R10, c[0x0][0x380] ;  /* 0x0000e000ff0a7b82 */ /* 0x000e620000000a00 */
[----:B------:R-:W2:Y:S01]  /*0600*/  LDCU.64 UR6, c[0x0][0x380] ;  /* 0x00007000ff0677ac */ /* 0x000ea20008000a00 */
[----:B------:R-:W-:Y:S01]  /*0610*/  IMAD.U32 R5, RZ, RZ, UR4 ;  /* 0x00000004ff057e24 */ /* 0x000fe2000f8e00ff */
[C---:B------:R-:W-:Y:S01]  /*0620*/  IADD3 R3, PT, PT, R21.reuse, UR4, RZ ;  /* 0x0000000415037c10 */ /* 0x040fe2000fffe0ff */
[----:B------:R-:W-:Y:S01]  /*0630*/  IMAD.U32 R23, RZ, RZ, UR18 ;  /* 0x00000012ff177e24 */ /* 0x000fe2000f8e00ff */
[----:B------:R-:W-:Y:S01]  /*0640*/  IADD3 R2, P0, PT, R21, UR4, RZ ;  /* 0x0000000415027c10 */ /* 0x000fe2000ff1e0ff */
[----:B------:R-:W-:Y:S02]  /*0650*/  IMAD R5, R5, UR18, R0 ;  /* 0x0000001205057c24 */ /* 0x000fe4000f8e0200 */
[----:B------:R-:W3:Y:S01]  /*0660*/  LDC.64 R18, c[0x0][0x388] ;  /* 0x0000e200ff127b82 */ /* 0x000ee20000000a00 */
[----:B------:R-:W-:Y:S01]  /*0670*/  MOV R25, UR18 ;  /* 0x0000001200197c02 */ /* 0x000fe20008000f00 */
[----:B-1----:R-:W-:Y:S01]  /*0680*/  IMAD.WIDE.U32 R10, R3, 0x8, R10 ;  /* 0x00000008030a7825 */ /* 0x002fe200078e000a */
[----:B------:R-:W-:-:S02]  /*0690*/  IADD3.X R3, PT, PT, RZ, RZ, RZ, P0, !PT ;  /* 0x000000ffff037210 */ /* 0x000fc400007fe4ff */
[----:B--2---:R-:W-:-:S03]  /*06a0*/  LEA R16, P0, R2, UR6, 0x3 ;  /* 0x0000000602107c11 */ /* 0x004fc6000f8018ff */
[----:B0-----:R-:W2:Y:S01]  /*06b0*/  LDG.E.64 R10, desc[UR16][R10.64] ;  /* 0x000000100a0a7981 */ /* 0x001ea2000c1e1b00 */
[----:B---3--:R-:W-:Y:S01]  /*06c0*/  IMAD.WIDE R18, R5, 0x8, R18 ;  /* 0x0000000805127825 */ /* 0x008fe200078e0212 */
[----:B------:R-:W-:-:S04]  /*06d0*/  LEA.HI.X R17, R2, UR7, R3, 0x3, P0 ;  /* 0x0000000702117c11 */ /* 0x000fc800080f1c03 */
[----:B------:R-:W2:Y:S01]  /*06e0*/  LDG.E.64 R14, desc[UR16][R18.64] ;  /* 0x00000010120e7981 */ /* 0x000ea2000c1e1b00 */
[----:B------:R-:W-:-:S03]  /*06f0*/  IMAD.WIDE R22, R23, 0x8, R18 ;  /* 0x0000000817167825 */ /* 0x000fc600078e0212 */
[----:B------:R-:W3:Y:S04]  /*0700*/  LDG.E.64 R6, desc[UR16][R16.64+0x8] ;  /* 0x0000081010067981 */ /* 0x000ee8000c1e1b00 */
[----:B------:R-:W3:Y:S01]  /*0710*/  LDG.E.64 R8, desc[UR16][R22.64] ;  /* 0x0000001016087981 */ /* 0x000ee2000c1e1b00 */
[----:B------:R-:W-:Y:S01]  /*0720*/  IMAD.WIDE R24, R25, 0x8, R22 ;  /* 0x0000000819187825 */ /* 0x000fe200078e0216 */
[----:B------:R-:W-:Y:S02]  /*0730*/  MOV R27, UR18 ;  /* 0x00000012001b7c02 */ /* 0x000fe40008000f00 */
[----:B------:R-:W4:Y:S04]  /*0740*/  LDG.E.64 R2, desc[UR16][R16.64+0x10] ;  /* 0x0000101010027981 */ /* 0x000f28000c1e1b00 */
[----:B------:R-:W4:Y:S01]  /*0750*/  LDG.E.64 R4, desc[UR16][R24.64] ;  /* 0x0000001018047981 */ /* 0x000f22000c1e1b00 */
[----:B------:R-:W-:-:S03]  /*0760*/  IMAD.WIDE R26, R27, 0x8, R24 ;  /* 0x000000081b1a7825 */ /* 0x000fc600078e0218 */
[----:B------:R-:W5:Y:S04]  /*0770*/  LDG.E.64 R18, desc[UR16][R16.64+0x18] ;  /* 0x0000181010127981 */ /* 0x000f68000c1e1b00 */
[----:B------:R-:W5:Y:S01]  /*0780*/  LDG.E.64 R26, desc[UR16][R26.64] ;  /* 0x000000101a1a7981 */ /* 0x000f62000c1e1b00 */
[----:B------:R-:W-:Y:S01]  /*0790*/  UIADD3 UR4, UPT, UPT, UR4, 0x4, URZ ;  /* 0x0000000404047890 */ /* 0x000fe2000fffe0ff */
[----:B--2---:R-:W-:-:S08]  /*07a0*/  DFMA R10, R10, R14, R12 ;  /* 0x0000000e0a0a722b */ /* 0x004fd0000000000c */
[----:B---3--:R-:W-:-:S08]  /*07b0*/  DFMA R6, R6, R8, R10 ;  /* 0x000000080606722b */ /* 0x008fd0000000000a */
[----:B----4-:R-:W-:-:S08]  /*07c0*/  DFMA R2, R2, R4, R6 ;  /* 0x000000040202722b */ /* 0x010fd00000000006 */
[----:B-----5:R-:W-:-:S11]  /*07d0*/  DFMA R12, R18, R26, R2 ;  /* 0x0000001a120c722b */ /* 0x020fd60000000002 */
.L_x_3:
[----:B------:R-:W-:Y:S05]  /*07e0*/  BRA.U !UP1, `(.L_x_2) ;  /* 0x0000000109a87547 */ /* 0x000fea000b800000 */
[----:B------:R-:W-:Y:S01]  /*07f0*/  UISETP.NE.AND UP0, UPT, UR5, 0x1, UPT ;  /* 0x000000010500788c */ /* 0x000fe2000bf05270 */
[----:B------:R-:W-:Y:S01]  /*0800*/  IMAD.U32 R9, RZ, RZ, UR4 ;  /* 0x00000004ff097e24 */ /* 0x000fe2000f8e00ff */
[----:B------:R-:W-:Y:S02]  /*0810*/  ULOP3.LUT UR5, UR18, 0x1, URZ, 0xc0, !UPT ;  /* 0x0000000112057892 */ /* 0x000fe4000f8ec0ff */
[----:B------:R-:W-:Y:S02]  /*0820*/  MOV R11, UR18 ;  /* 0x00000012000b7c02 */ /* 0x000fe40008000f00 */
[----:B------:R-:W-:Y:S01]  /*0830*/  PLOP3.LUT P1, PT, PT, PT, UP0, 0x80, 0x8 ;  /* 0x000000000008781c */ /* 0x000fe20003f2f008 */
[----:B------:R-:W-:-:S04]  /*0840*/  UISETP.NE.U32.AND UP1, UPT, UR5, 0x1, UPT ;  /* 0x000000010500788c */ /* 0x000fc8000bf25070 */
[----:B------:R-:W1:Y:S02]  /*0850*/  @UP0 LDCU.128 UR8, c[0x0][0x380] ;  /* 0x00007000ff0807ac */ /* 0x000e640008000c00 */
[----:B------:R-:W-:Y:S01]  /*0860*/  PLOP3.LUT P0, PT, PT, PT, UP1, 0x80, 0x8 ;  /* 0x000000000008781c */ /* 0x000fe20003f0f018 */
[----:B------:R-:W2:Y:S05]  /*0870*/  @UP0 LDCU.64 UR6, c[0x0][0x380] ;  /* 0x00007000ff0607ac */ /* 0x000eaa0008000a00 */
[C---:B------:R-:W-:Y:S01]  /*0880*/  @P1 IADD3 R7, PT, PT, R21.reuse, UR4, RZ ;  /* 0x0000000415071c10 */ /* 0x040fe2000fffe0ff */
[----:B------:R-:W3:Y:S01]  /*0890*/  @!UP1 LDCU.128 UR12, c[0x0][0x380] ;  /* 0x00007000ff0c97ac */ /* 0x000ee20008000c00 */
[----:B------:R-:W-:Y:S01]  /*08a0*/  @P1 IADD3 R6, P2, PT, R21, UR4, RZ ;  /* 0x0000000415061c10 */ /* 0x000fe2000ff5e0ff */
[----:B------:R-:W-:Y:S01]  /*08b0*/  @P1 IMAD R9, R9, UR18, R0 ;  /* 0x0000001209091c24 */ /* 0x000fe2000f8e0200 */
[----:B------:R-:W-:Y:S01]  /*08c0*/  @UP0 UIADD3 UR4, UPT, UPT, UR4, 0x2, URZ ;  /* 0x0000000204040890 */ /* 0x000fe2000fffe0ff */
[----:B-1----:R-:W-:Y:S01]  /*08d0*/  MOV R2, UR8 ;  /* 0x0000000800027c02 */ /* 0x002fe20008000f00 */
[----:B------:R-:W-:Y:S01]  /*08e0*/  IMAD.U32 R3, RZ, RZ, UR9 ;  /* 0x00000009ff037e24 */ /* 0x000fe2000f8e00ff */
[----:B------:R-:W-:-:S02]  /*08f0*/  MOV R4, UR10 ;  /* 0x0000000a00047c02 */ /* 0x000fc40008000f00 */
[----:B------:R-:W-:Y:S01]  /*0900*/  MOV R5, UR11 ;  /* 0x0000000b00057c02 */ /* 0x000fe20008000f00 */
[----:B------:R-:W-:-:S04]  /*0910*/  @P1 IMAD.WIDE.U32 R2, R7, 0x8, R2 ;  /* 0x0000000807021825 */ /* 0x000fc800078e0002 */
[----:B------:R-:W-:Y:S01]  /*0920*/  @P1 IMAD.WIDE R4, R9, 0x8, R4 ;  /* 0x0000000809041825 */ /* 0x000fe200078e0204 */
[----:B------:R-:W-:Y:S01]  /*0930*/  MOV R19, UR4 ;  /* 0x0000000400137c02 */ /* 0x000fe20008000f00 */
[----:B0-----:R-:W4:Y:S02]  /*0940*/  @P1 LDG.E.64 R2, desc[UR16][R2.64] ;  /* 0x0000001002021981 */ /* 0x001f24000c1e1b00 */
[----:B------:R-:W-:Y:S01]  /*0950*/  @P1 IMAD.X R7, RZ, RZ, RZ, P2 ;  /* 0x000000ffff071224 */ /* 0x000fe200010e06ff */
[----:B--2---:R-:W-:-:S04]  /*0960*/  @P1 LEA R8, P2, R6, UR6, 0x3 ;  /* 0x0000000606081c11 */ /* 0x004fc8000f8418ff */
[----:B------:R-:W-:Y:S01]  /*0970*/  @P1 LEA.HI.X R9, R6, UR7, R7, 0x3, P2 ;  /* 0x0000000706091c11 */ /* 0x000fe200090f1c07 */
[----:B------:R-:W-:Y:S02]  /*0980*/  @P1 IMAD.WIDE R6, R11, 0x8, R4 ;  /* 0x000000080b061825 */ /* 0x000fe400078e0204 */
[----:B------:R-:W4:Y:S01]  /*0990*/  @P1 LDG.E.64 R4, desc[UR16][R4.64] ;  /* 0x0000001004041981 */ /* 0x000f22000c1e1b00 */
[----:B---3--:R-:W-:Y:S01]  /*09a0*/  MOV R14, UR12 ;  /* 0x0000000c000e7c02 */ /* 0x008fe20008000f00 */
[----:B------:R-:W-:Y:S01]  /*09b0*/  IMAD.U32 R15, RZ, RZ, UR13 ;  /* 0x0000000dff0f7e24 */ /* 0x000fe2000f8e00ff */
[----:B------:R-:W-:Y:S01]  /*09c0*/  MOV R10, UR14 ;  /* 0x0000000e000a7c02 */ /* 0x000fe20008000f00 */
[----:B------:R-:W-:Y:S01]  /*09d0*/  IMAD.U32 R11, RZ, RZ, UR15 ;  /* 0x0000000fff0b7e24 */ /* 0x000fe2000f8e00ff */
[----:B------:R-:W-:Y:S01]  /*09e0*/  @!P0 IADD3 R17, PT, PT, R21, UR4, RZ ;  /* 0x0000000415118c10 */ /* 0x000fe2000fffe0ff */
[----:B------:R-:W-:Y:S01]  /*09f0*/  @!P0 IMAD R19, R19, UR18, R0 ;  /* 0x0000001213138c24 */ /* 0x000fe2000f8e0200 */
[----:B------:R-:W2:Y:S04]  /*0a00*/  @P1 LDG.E.64 R6, desc[UR16][R6.64] ;  /* 0x0000001006061981 */ /* 0x000ea8000c1e1b00 */
[----:B------:R-:W2:Y:S01]  /*0a10*/  @P1 LDG.E.64 R8, desc[UR16][R8.64+0x8] ;  /* 0x0000081008081981 */ /* 0x000ea2000c1e1b00 */
[----:B------:R-:W-:-:S04]  /*0a20*/  @!P0 IMAD.WIDE.U32 R14, R17, 0x8, R14 ;  /* 0x00000008110e8825 */ /* 0x000fc800078e000e */
[----:B------:R-:W-:Y:S02]  /*0a30*/  @!P0 IMAD.WIDE R10, R19, 0x8, R10 ;  /* 0x00000008130a8825 */ /* 0x000fe400078e020a */
[----:B------:R-:W3:Y:S04]  /*0a40*/  @!P0 LDG.E.64 R14, desc[UR16][R14.64] ;  /* 0x000000100e0e8981 */ /* 0x000ee8000c1e1b00 */
[----:B------:R-:W3:Y:S01]  /*0a50*/  @!P0 LDG.E.64 R10, desc[UR16][R10.64] ;  /* 0x000000100a0a8981 */ /* 0x000ee2000c1e1b00 */
[----:B----4-:R-:W-:-:S08]  /*0a60*/  @P1 DFMA R2, R2, R4, R12 ;  /* 0x000000040202122b */ /* 0x010fd0000000000c */
[----:B--2---:R-:W-:-:S08]  /*0a70*/  @P1 DFMA R12, R8, R6, R2 ;  /* 0x00000006080c122b */ /* 0x004fd00000000002 */
[----:B---3--:R-:W-:-:S11]  /*0a80*/  @!P0 DFMA R12, R14, R10, R12 ;  /* 0x0000000a0e0c822b */ /* 0x008fd6000000000c */
.L_x_2:
[----:B------:R-:W1:Y:S01]  /*0a90*/  LDC.64 R2, c[0x0][0x390] ;  /* 0x0000e400ff027b82 */ /* 0x000e620000000a00 */
[----:B------:R-:W-:-:S05]  /*0aa0*/  IADD3 R21, PT, PT, R0, R21, RZ ;  /* 0x0000001500157210 */ /* 0x000fca0007ffe0ff */
[----:B-1----:R-:W-:-:S05]  /*0ab0*/  IMAD.WIDE R2, R21, 0x8, R2 ;  /* 0x0000000815027825 */ /* 0x002fca00078e0202 */
[----:B0-----:R-:W-:Y:S01]  /*0ac0*/  STG.E.64 desc[UR16][R2.64], R12 ;  /* 0x0000000c02007986 */ /* 0x001fe2000c101b10 */
[----:B------:R-:W-:Y:S05]  /*0ad0*/  EXIT ;  /* 0x000000000000794d */ /* 0x000fea0003800000 */
.L_x_4:
[----:B------:R-:W-:-:S00]  /*0ae0*/  BRA `(.L_x_4) ;  /* 0xfffffffc00fc7947 */ /* 0x000fc0000383ffff */
[----:B------:R-:W-:-:S00]  /*0af0*/  NOP ;  /* 0x0000000000007918 */ /* 0x000fc00000000000 */
        /* <DEDUP_REMOVED lines=8> */
.L_x_5:


//--------------------- .nv.shared.reserved.0     --------------------------
	.section	.nv.shared.reserved.0,"aw",@nobits
	.weak		__nv_reservedSMEM_offset_0_alias
	.size		__nv_reservedSMEM_offset_0_alias, 0, 64
	.other		__nv_reservedSMEM_offset_0_alias,@"STO_CUDA_RESERVED_SHARED STV_DEFAULT"
__nv_reservedSMEM_offset_0_alias:
	.zero		0
	.zero		64


//--------------------- .nv.constant0._Z13matmul_kernelPKdS0_Pdi --------------------------
	.section	.nv.constant0._Z13matmul_kernelPKdS0_Pdi,"a",@progbits
	.sectionflags	@""
	.align	4
.nv.constant0._Z13matmul_kernelPKdS0_Pdi:
	.zero		924


//--------------------- SYMBOLS --------------------------

	.type		.nv.reservedSmem.offset0,@object
	.size		.nv.reservedSmem.offset0,0x4
